//
// Generated by NVIDIA NVVM Compiler
//
// Compiler Build ID: CL-36424714
// Cuda compilation tools, release 13.0, V13.0.88
// Based on NVVM 20.0.0
//

.version 9.0
.target sm_100
.address_size 64

	// .globl	_Z15softplus_kernelPKfPfmm

.visible .entry _Z15softplus_kernelPKfPfmm(
	.param .u64 .ptr .align 1 _Z15softplus_kernelPKfPfmm_param_0,
	.param .u64 .ptr .align 1 _Z15softplus_kernelPKfPfmm_param_1,
	.param .u64 _Z15softplus_kernelPKfPfmm_param_2,
	.param .u64 _Z15softplus_kernelPKfPfmm_param_3
)
{
	.reg .pred 	%p<5>;
	.reg .b32 	%r<13>;
	.reg .b32 	%f<38>;
	.reg .b64 	%rd<13>;

	ld.param.u64 	%rd2, [_Z15softplus_kernelPKfPfmm_param_0];
	ld.param.u64 	%rd3, [_Z15softplus_kernelPKfPfmm_param_1];
	ld.param.u64 	%rd4, [_Z15softplus_kernelPKfPfmm_param_2];
	ld.param.u64 	%rd5, [_Z15softplus_kernelPKfPfmm_param_3];
	mov.u32 	%r2, %ctaid.x;
	mov.u32 	%r3, %ntid.x;
	mov.u32 	%r4, %tid.x;
	mad.lo.s32 	%r5, %r2, %r3, %r4;
	cvt.u64.u32 	%rd1, %r5;
	mul.lo.s64 	%rd6, %rd5, %rd4;
	setp.le.u64 	%p1, %rd6, %rd1;
	@%p1 bra 	$L__BB0_4;
	cvta.to.global.u64 	%rd7, %rd2;
	shl.b64 	%rd8, %rd1, 2;
	add.s64 	%rd9, %rd7, %rd8;
	ld.global.f32 	%f5, [%rd9];
	fma.rn.f32 	%f6, %f5, 0f3BBB989D, 0f3F000000;
	cvt.sat.f32.f32 	%f7, %f6;
	mov.f32 	%f8, 0f4B400001;
	mov.f32 	%f9, 0f437C0000;
	fma.rm.f32 	%f10, %f7, %f9, %f8;
	add.f32 	%f11, %f10, 0fCB40007F;
	neg.f32 	%f12, %f11;
	fma.rn.f32 	%f13, %f5, 0f3FB8AA3B, %f12;
	fma.rn.f32 	%f14, %f5, 0f32A57060, %f13;
	mov.b32 	%r6, %f10;
	shl.b32 	%r7, %r6, 23;
	mov.b32 	%f15, %r7;
	ex2.approx.ftz.f32 	%f16, %f14;
	mul.f32 	%f1, %f16, %f15;
	mov.f32 	%f17, 0f3F800000;
	add.rz.f32 	%f18, %f1, %f17;
	mov.b32 	%r8, %f18;
	add.s32 	%r9, %r8, -1061158912;
	and.b32  	%r10, %r9, -8388608;
	mov.b32 	%r1, %f1;
	sub.s32 	%r11, %r1, %r10;
	mov.b32 	%f19, %r11;
	sub.s32 	%r12, 1082130432, %r10;
	mov.b32 	%f20, %r12;
	fma.rn.f32 	%f21, %f20, 0f3E800000, 0fBF800000;
	add.f32 	%f22, %f21, %f19;
	cvt.rn.f32.s32 	%f23, %r10;
	mul.f32 	%f24, %f23, 0f34000000;
	fma.rn.f32 	%f25, %f22, 0fBD39BF78, 0f3DD80012;
	fma.rn.f32 	%f26, %f25, %f22, 0fBE0778E0;
	fma.rn.f32 	%f27, %f26, %f22, 0f3E146475;
	fma.rn.f32 	%f28, %f27, %f22, 0fBE2A68DD;
	fma.rn.f32 	%f29, %f28, %f22, 0f3E4CAF9E;
	fma.rn.f32 	%f30, %f29, %f22, 0fBE800042;
	fma.rn.f32 	%f31, %f30, %f22, 0f3EAAAAE6;
	fma.rn.f32 	%f32, %f31, %f22, 0fBF000000;
	mul.f32 	%f33, %f22, %f32;
	fma.rn.f32 	%f34, %f33, %f22, %f22;
	fma.rn.f32 	%f37, %f24, 0f3F317218, %f34;
	setp.lt.u32 	%p2, %r1, 2139095040;
	@%p2 bra 	$L__BB0_3;
	setp.gt.s32 	%p3, %r1, -1082130432;
	fma.rn.f32 	%f35, %f1, 0f7F800000, 0f7F800000;
	selp.f32 	%f36, %f35, %f37, %p3;
	setp.eq.f32 	%p4, %f1, 0f00000000;
	selp.f32 	%f37, 0f80000000, %f36, %p4;
$L__BB0_3:
	cvta.to.global.u64 	%rd10, %rd3;
	add.s64 	%rd12, %rd10, %rd8;
	st.global.f32 	[%rd12], %f37;
$L__BB0_4:
	ret;

}


// ===== COMPILED SASS (sm_100) =====

	.target	sm_100

	.elftype	@"ET_EXEC"


//--------------------- .note.nv.tkinfo           --------------------------
	.section	.note.nv.tkinfo,"",@"SHT_NOTE"
	.sectionflags	@"SHF_NOTE_NV_TKINFO"
	.tkinfo
        /*0018*/ 	.word	0x00000002
        /*0030*/ 	.string	""
        /*0030*/ 	.string	"ptxas"
        /*0030*/ 	.string	"Cuda compilation tools, release 13.0, V13.0.88"
        /*0030*/ 	.string	"Build cuda_13.0.r13.0/compiler.36424714_0"
        /*0030*/ 	.string	"-arch sm_100 -m 64 "



//--------------------- .note.nv.cuinfo           --------------------------
	.section	.note.nv.cuinfo,"",@"SHT_NOTE"
	.sectionflags	@"SHF_NOTE_NV_CUINFO"
        /*0018*/ 	.short	0x0002
        /*001a*/ 	.short	0x0064
        /*001c*/ 	.short	0x0082
	.zero		2


//--------------------- .nv.info                  --------------------------
	.section	.nv.info,"",@"SHT_CUDA_INFO"
	.align	4


	//----- nvinfo : EIATTR_REGCOUNT
	.align		4
        /*0000*/ 	.byte	0x04, 0x2f
        /*0002*/ 	.short	(.L_1 - .L_0)
	.align		4
.L_0:
        /*0004*/ 	.word	index@(_Z15softplus_kernelPKfPfmm)
        /*0008*/ 	.word	0x0000000c


	//----- nvinfo : EIATTR_FRAME_SIZE
	.align		4
.L_1:
        /*000c*/ 	.byte	0x04, 0x11
        /*000e*/ 	.short	(.L_3 - .L_2)
	.align		4
.L_2:
        /*0010*/ 	.word	index@(_Z15softplus_kernelPKfPfmm)
        /*0014*/ 	.word	0x00000000


	//----- nvinfo : EIATTR_MIN_STACK_SIZE
	.align		4
.L_3:
        /*0018*/ 	.byte	0x04, 0x12
        /*001a*/ 	.short	(.L_5 - .L_4)
	.align		4
.L_4:
        /*001c*/ 	.word	index@(_Z15softplus_kernelPKfPfmm)
        /*0020*/ 	.word	0x00000000
.L_5:


//--------------------- .nv.compat                --------------------------
	.section	.nv.compat,"",@"SHT_CUDA_COMPAT_INFO"
	.align	4
        /*0000*/ 	.byte	0x02, 0x09, 0x00, 0x00, 0x02, 0x02, 0x01, 0x00, 0x02, 0x05, 0x05, 0x00, 0x03, 0x07, 0x01, 0x01
        /*0010*/ 	.byte	0x02, 0x03, 0x00, 0x00, 0x02, 0x06, 0x01, 0x00, 0x04, 0x0b, 0x08, 0x00, 0x09, 0x00, 0x00, 0x00
        /*0020*/ 	.byte	0x00, 0x00, 0x00, 0x00


//--------------------- .nv.info._Z15softplus_kernelPKfPfmm --------------------------
	.section	.nv.info._Z15softplus_kernelPKfPfmm,"",@"SHT_CUDA_INFO"
	.sectionflags	@""
	.align	4


	//----- nvinfo : EIATTR_CUDA_API_VERSION
	.align		4
        /*0000*/ 	.byte	0x04, 0x37
        /*0002*/ 	.short	(.L_7 - .L_6)
.L_6:
        /*0004*/ 	.word	0x00000082


	//----- nvinfo : EIATTR_KPARAM_INFO
	.align		4
.L_7:
        /*0008*/ 	.byte	0x04, 0x17
        /*000a*/ 	.short	(.L_9 - .L_8)
.L_8:
        /*000c*/ 	.word	0x00000000
        /*0010*/ 	.short	0x0003
        /*0012*/ 	.short	0x0018
        /*0014*/ 	.byte	0x00, 0xf0, 0x21, 0x00


	//----- nvinfo : EIATTR_KPARAM_INFO
	.align		4
.L_9:
        /*0018*/ 	.byte	0x04, 0x17
        /*001a*/ 	.short	(.L_11 - .L_10)
.L_10:
        /*001c*/ 	.word	0x00000000
        /*0020*/ 	.short	0x0002
        /*0022*/ 	.short	0x0010
        /*0024*/ 	.byte	0x00, 0xf0, 0x21, 0x00


	//----- nvinfo : EIATTR_KPARAM_INFO
	.align		4
.L_11:
        /*0028*/ 	.byte	0x04, 0x17
        /*002a*/ 	.short	(.L_13 - .L_12)
.L_12:
        /*002c*/ 	.word	0x00000000
        /*0030*/ 	.short	0x0001
        /*0032*/ 	.short	0x0008
        /*0034*/ 	.byte	0x00, 0xf5, 0x21, 0x00


	//----- nvinfo : EIATTR_KPARAM_INFO
	.align		4
.L_13:
        /*0038*/ 	.byte	0x04, 0x17
        /*003a*/ 	.short	(.L_15 - .L_14)
.L_14:
        /*003c*/ 	.word	0x00000000
        /*0040*/ 	.short	0x0000
        /*0042*/ 	.short	0x0000
        /*0044*/ 	.byte	0x00, 0xf5, 0x21, 0x00


	//----- nvinfo : EIATTR_SPARSE_MMA_MASK
	.align		4
.L_15:
        /*0048*/ 	.byte	0x03, 0x50
        /*004a*/ 	.short	0x0000


	//----- nvinfo : EIATTR_MAXREG_COUNT
	.align		4
        /*004c*/ 	.byte	0x03, 0x1b
        /*004e*/ 	.short	0x00ff


	//----- nvinfo : EIATTR_MERCURY_ISA_VERSION
	.align		4
        /*0050*/ 	.byte	0x03, 0x5f
        /*0052*/ 	.short	0x0101


	//----- nvinfo : EIATTR_VRC_CTA_INIT_COUNT
	.align		4
        /*0054*/ 	.byte	0x02, 0x4a
	.zero		1
	.zero		1


	//----- nvinfo : EIATTR_EXIT_INSTR_OFFSETS
	.align		4
        /*0058*/ 	.byte	0x04, 0x1c
        /*005a*/ 	.short	(.L_17 - .L_16)


	//   ....[0]....
.L_16:
        /*005c*/ 	.word	0x000000d0


	//   ....[1]....
        /*0060*/ 	.word	0x000003f0


	//----- nvinfo : EIATTR_CBANK_PARAM_SIZE
	.align		4
.L_17:
        /*0064*/ 	.byte	0x03, 0x19
        /*0066*/ 	.short	0x0020


	//----- nvinfo : EIATTR_PARAM_CBANK
	.align		4
        /*0068*/ 	.byte	0x04, 0x0a
        /*006a*/ 	.short	(.L_19 - .L_18)
	.align		4
.L_18:
        /*006c*/ 	.word	index@(.nv.constant0._Z15softplus_kernelPKfPfmm)
        /*0070*/ 	.short	0x0380
        /*0072*/ 	.short	0x0020


	//----- nvinfo : EIATTR_SW_WAR
	.align		4
.L_19:
        /*0074*/ 	.byte	0x04, 0x36
        /*0076*/ 	.short	(.L_21 - .L_20)
.L_20:
        /*0078*/ 	.word	0x00000008
.L_21:


//--------------------- .nv.callgraph             --------------------------
	.section	.nv.callgraph,"",@"SHT_CUDA_CALLGRAPH"
	.align	4
	.sectionentsize	8
	.align		4
        /*0000*/ 	.word	0x00000000
	.align		4
        /*0004*/ 	.word	0xffffffff
	.align		4
        /*0008*/ 	.word	0x00000000
	.align		4
        /*000c*/ 	.word	0xfffffffe
	.align		4
        /*0010*/ 	.word	0x00000000
	.align		4
        /*0014*/ 	.word	0xfffffffd
	.align		4
        /*0018*/ 	.word	0x00000000
	.align		4
        /*001c*/ 	.word	0xfffffffc


//--------------------- .text._Z15softplus_kernelPKfPfmm --------------------------
	.section	.text._Z15softplus_kernelPKfPfmm,"ax",@progbits
	.align	128
        .global         _Z15softplus_kernelPKfPfmm
        .type           _Z15softplus_kernelPKfPfmm,@function
        .size           _Z15softplus_kernelPKfPfmm,(.L_x_1 - _Z15softplus_kernelPKfPfmm)
        .other          _Z15softplus_kernelPKfPfmm,@"STO_CUDA_ENTRY STV_DEFAULT"
_Z15softplus_kernelPKfPfmm:
.text._Z15softplus_kernelPKfPfmm:
[----:B------:R-:W-:Y:S01]  /*0000*/  LDC R1, c[0x0][0x37c] ;  /* 0x0000df00ff017b82 */ /* 0x000fe20000000800 */
[----:B------:R-:W0:Y:S01]  /*0010*/  S2R R3, SR_TID.X ;  /* 0x0000000000037919 */ /* 0x000e220000002100 */
[----:B------:R-:W1:Y:S06]  /*0020*/  LDCU.128 UR8, c[0x0][0x390] ;  /* 0x00007200ff0877ac */ /* 0x000e6c0008000c00 */
[----:B------:R-:W0:Y:S08]  /*0030*/  S2UR UR7, SR_CTAID.X ;  /* 0x00000000000779c3 */ /* 0x000e300000002500 */
[----:B------:R-:W0:Y:S01]  /*0040*/  LDC R0, c[0x0][0x360] ;  /* 0x0000d800ff007b82 */ /* 0x000e220000000800 */
[----:B-1----:R-:W-:-:S02]  /*0050*/  UIMAD UR6, UR11, UR8, URZ ;  /* 0x000000080b0672a4 */ /* 0x002fc4000f8e02ff */
[----:B------:R-:W-:Y:S02]  /*0060*/  UIMAD.WIDE.U32 UR4, UR10, UR8, URZ ;  /* 0x000000080a0472a5 */ /* 0x000fe4000f8e00ff */
[----:B------:R-:W-:-:S04]  /*0070*/  UIMAD UR6, UR10, UR9, UR6 ;  /* 0x000000090a0672a4 */ /* 0x000fc8000f8e0206 */
[----:B------:R-:W-:-:S06]  /*0080*/  UIADD3 UR5, UPT, UPT, UR5, UR6, URZ ;  /* 0x0000000605057290 */ /* 0x000fcc000fffe0ff */
[----:B------:R-:W-:Y:S01]  /*0090*/  MOV R2, UR5 ;  /* 0x0000000500027c02 */ /* 0x000fe20008000f00 */
[----:B0-----:R-:W-:-:S05]  /*00a0*/  IMAD R0, R0, UR7, R3 ;  /* 0x0000000700007c24 */ /* 0x001fca000f8e0203 */
[----:B------:R-:W-:-:S04]  /*00b0*/  ISETP.LT.U32.AND P0, PT, R0, UR4, PT ;  /* 0x0000000400007c0c */ /* 0x000fc8000bf01070 */
[----:B------:R-:W-:-:S13]  /*00c0*/  ISETP.GT.U32.AND.EX P0, PT, R2, RZ, PT, P0 ;  /* 0x000000ff0200720c */ /* 0x000fda0003f04100 */
[----:B------:R-:W-:Y:S05]  /*00d0*/  @!P0 EXIT ;  /* 0x000000000000894d */ /* 0x000fea0003800000 */
[----:B------:R-:W0:Y:S01]  /*00e0*/  LDCU.64 UR6, c[0x0][0x380] ;  /* 0x00007000ff0677ac */ /* 0x000e220008000a00 */
[----:B------:R-:W-:Y:S02]  /*00f0*/  SHF.L.U32 R2, R0, 0x2, RZ ;  /* 0x0000000200027819 */ /* 0x000fe400000006ff */
[----:B------:R-:W-:Y:S01]  /*0100*/  SHF.R.U32.HI R0, RZ, 0x1e, R0 ;  /* 0x0000001eff007819 */ /* 0x000fe20000011600 */
[----:B------:R-:W1:Y:S01]  /*0110*/  LDCU.64 UR4, c[0x0][0x358] ;  /* 0x00006b00ff0477ac */ /* 0x000e620008000a00 */
[----:B0-----:R-:W-:-:S04]  /*0120*/  IADD3 R4, P0, PT, R2, UR6, RZ ;  /* 0x0000000602047c10 */ /* 0x001fc8000ff1e0ff */
[----:B------:R-:W-:Y:S01]  /*0130*/  IADD3.X R5, PT, PT, R0, UR7, RZ, P0, !PT ;  /* 0x0000000700057c10 */ /* 0x000fe200087fe4ff */
[----:B------:R-:W-:Y:S01]  /*0140*/  HFMA2 R3, -RZ, RZ, 0.96630859375, -0.0022525787353515625 ;  /* 0x3bbb989dff037431 */ /* 0x000fe200000001ff */
[----:B------:R-:W-:Y:S01]  /*0150*/  MOV R6, 0x437c0000 ;  /* 0x437c000000067802 */ /* 0x000fe20000000f00 */
[----:B------:R-:W-:Y:S01]  /*0160*/  HFMA2 R9, -RZ, RZ, 1.625, 0 ;  /* 0x3e800000ff097431 */ /* 0x000fe200000001ff */
[----:B------:R-:W-:Y:S01]  /*0170*/  MOV R8, 0x3d39bf78 ;  /* 0x3d39bf7800087802 */ /* 0x000fe20000000f00 */
[----:B-1----:R-:W2:Y:S01]  /*0180*/  LDG.E R4, desc[UR4][R4.64] ;  /* 0x0000000404047981 */ /* 0x002ea2000c1e1900 */
[----:B------:R-:W0:Y:S02]  /*0190*/  LDCU.64 UR6, c[0x0][0x388] ;  /* 0x00007100ff0677ac */ /* 0x000e240008000a00 */
[----:B0-----:R-:W-:Y:S01]  /*01a0*/  IADD3 R2, P1, PT, R2, UR6, RZ ;  /* 0x0000000602027c10 */ /* 0x001fe2000ff3e0ff */
[----:B--2---:R-:W-:-:S04]  /*01b0*/  FFMA.SAT R3, R4, R3, 0.5 ;  /* 0x3f00000004037423 */ /* 0x004fc80000002003 */
[----:B------:R-:W-:-:S04]  /*01c0*/  FFMA.RM R3, R3, R6, 12582913 ;  /* 0x4b40000103037423 */ /* 0x000fc80000004006 */
[C---:B------:R-:W-:Y:S01]  /*01d0*/  FADD R7, R3.reuse, -12583039 ;  /* 0xcb40007f03077421 */ /* 0x040fe20000000000 */
[----:B------:R-:W-:-:S03]  /*01e0*/  SHF.L.U32 R3, R3, 0x17, RZ ;  /* 0x0000001703037819 */ /* 0x000fc600000006ff */
[----:B------:R-:W-:-:S04]  /*01f0*/  FFMA R7, R4, 1.4426950216293334961, -R7 ;  /* 0x3fb8aa3b04077823 */ /* 0x000fc80000000807 */
[----:B------:R-:W-:-:S04]  /*0200*/  FFMA R7, R4, 1.925963033500011079e-08, R7 ;  /* 0x32a5706004077823 */ /* 0x000fc80000000007 */
[----:B------:R-:W0:Y:S02]  /*0210*/  MUFU.EX2 R6, R7 ;  /* 0x0000000700067308 */ /* 0x000e240000000800 */
[----:B0-----:R-:W-:-:S04]  /*0220*/  FMUL R3, R3, R6 ;  /* 0x0000000603037220 */ /* 0x001fc80000400000 */
[C---:B------:R-:W-:Y:S01]  /*0230*/  FADD.RZ R4, R3.reuse, 1 ;  /* 0x3f80000003047421 */ /* 0x040fe2000000c000 */
[----:B------:R-:W-:-:S04]  /*0240*/  ISETP.GE.U32.AND P0, PT, R3, 0x7f800000, PT ;  /* 0x7f8000000300780c */ /* 0x000fc80003f06070 */
[----:B------:R-:W-:Y:S02]  /*0250*/  IADD3 R4, PT, PT, R4, -0x3f400000, RZ ;  /* 0xc0c0000004047810 */ /* 0x000fe40007ffe0ff */
[----:B------:R-:W-:Y:S02]  /*0260*/  ISETP.GT.AND P2, PT, R3, -0x40800000, P0 ;  /* 0xbf8000000300780c */ /* 0x000fe40000744270 */
[----:B------:R-:W-:-:S04]  /*0270*/  LOP3.LUT R4, R4, 0xff800000, RZ, 0xc0, !PT ;  /* 0xff80000004047812 */ /* 0x000fc800078ec0ff */
[----:B------:R-:W-:Y:S02]  /*0280*/  IADD3 R6, PT, PT, -R4, 0x40800000, RZ ;  /* 0x4080000004067810 */ /* 0x000fe40007ffe1ff */
[-C--:B------:R-:W-:Y:S02]  /*0290*/  IADD3 R5, PT, PT, R3, -R4.reuse, RZ ;  /* 0x8000000403057210 */ /* 0x080fe40007ffe0ff */
[----:B------:R-:W-:Y:S01]  /*02a0*/  I2FP.F32.S32 R4, R4 ;  /* 0x0000000400047245 */ /* 0x000fe20000201400 */
[----:B------:R-:W-:-:S04]  /*02b0*/  FFMA R6, R6, R9, -1 ;  /* 0xbf80000006067423 */ /* 0x000fc80000000009 */
[----:B------:R-:W-:Y:S01]  /*02c0*/  FADD R5, R5, R6 ;  /* 0x0000000605057221 */ /* 0x000fe20000000000 */
[----:B------:R-:W-:-:S03]  /*02d0*/  FMUL R4, R4, 1.1920928955078125e-07 ;  /* 0x3400000004047820 */ /* 0x000fc60000400000 */
[----:B------:R-:W-:-:S04]  /*02e0*/  FFMA R6, R5, -R8, 0.10546888411045074463 ;  /* 0x3dd8001205067423 */ /* 0x000fc80000000808 */
[----:B------:R-:W-:-:S04]  /*02f0*/  FFMA R6, R5, R6, -0.13229703903198242188 ;  /* 0xbe0778e005067423 */ /* 0x000fc80000000006 */
[----:B------:R-:W-:-:S04]  /*0300*/  FFMA R6, R5, R6, 0.14491446316242218018 ;  /* 0x3e14647505067423 */ /* 0x000fc80000000006 */
[----:B------:R-:W-:-:S04]  /*0310*/  FFMA R6, R5, R6, -0.16641564667224884033 ;  /* 0xbe2a68dd05067423 */ /* 0x000fc80000000006 */
[----:B------:R-:W-:-:S04]  /*0320*/  FFMA R6, R5, R6, 0.19988867640495300293 ;  /* 0x3e4caf9e05067423 */ /* 0x000fc80000000006 */
[----:B------:R-:W-:-:S04]  /*0330*/  FFMA R6, R5, R6, -0.25000196695327758789 ;  /* 0xbe80004205067423 */ /* 0x000fc80000000006 */
[----:B------:R-:W-:-:S04]  /*0340*/  FFMA R6, R5, R6, 0.33333510160446166992 ;  /* 0x3eaaaae605067423 */ /* 0x000fc80000000006 */
[----:B------:R-:W-:-:S04]  /*0350*/  FFMA R6, R5, R6, -0.5 ;  /* 0xbf00000005067423 */ /* 0x000fc80000000006 */
[----:B------:R-:W-:-:S04]  /*0360*/  FMUL R6, R5, R6 ;  /* 0x0000000605067220 */ /* 0x000fc80000400000 */
[----:B------:R-:W-:Y:S01]  /*0370*/  FFMA R5, R5, R6, R5 ;  /* 0x0000000605057223 */ /* 0x000fe20000000005 */
[----:B------:R-:W-:-:S03]  /*0380*/  @P0 MOV R6, 0x7f800000 ;  /* 0x7f80000000060802 */ /* 0x000fc60000000f00 */
[----:B------:R-:W-:Y:S02]  /*0390*/  FFMA R5, R4, 0.69314718246459960938, R5 ;  /* 0x3f31721804057823 */ /* 0x000fe40000000005 */
[C---:B------:R-:W-:Y:S01]  /*03a0*/  @P2 FFMA R5, R3.reuse, R6, +INF ;  /* 0x7f80000003052423 */ /* 0x040fe20000000006 */
[----:B------:R-:W-:Y:S02]  /*03b0*/  @P0 FSETP.NEU.AND P2, PT, R3, RZ, PT ;  /* 0x000000ff0300020b */ /* 0x000fe40003f4d000 */
[----:B------:R-:W-:Y:S02]  /*03c0*/  IADD3.X R3, PT, PT, R0, UR7, RZ, P1, !PT ;  /* 0x0000000700037c10 */ /* 0x000fe40008ffe4ff */
[----:B------:R-:W-:-:S05]  /*03d0*/  @P0 FSEL R5, R5, -RZ, P2 ;  /* 0x800000ff05050208 */ /* 0x000fca0001000000 */
[----:B------:R-:W-:Y:S01]  /*03e0*/  STG.E desc[UR4][R2.64], R5 ;  /* 0x0000000502007986 */ /* 0x000fe2000c101904 */
[----:B------:R-:W-:Y:S05]  /*03f0*/  EXIT ;  /* 0x000000000000794d */ /* 0x000fea0003800000 */
.L_x_0:
[----:B------:R-:W-:-:S00]  /*0400*/  BRA `(.L_x_0) ;  /* 0xfffffffc00fc7947 */ /* 0x000fc0000383ffff */
[----:B------:R-:W-:-:S00]  /*0410*/  NOP ;  /* 0x0000000000007918 */ /* 0x000fc00000000000 */
        /* <DEDUP_REMOVED lines=14> */
.L_x_1:


//--------------------- .nv.shared.reserved.0     --------------------------
	.section	.nv.shared.reserved.0,"aw",@nobits
	.weak		__nv_reservedSMEM_offset_0_alias
	.size		__nv_reservedSMEM_offset_0_alias, 0, 64
	.other		__nv_reservedSMEM_offset_0_alias,@"STO_CUDA_RESERVED_SHARED STV_DEFAULT"
__nv_reservedSMEM_offset_0_alias:
	.zero		0
	.zero		64


//--------------------- .nv.constant0._Z15softplus_kernelPKfPfmm --------------------------
	.section	.nv.constant0._Z15softplus_kernelPKfPfmm,"a",@progbits
	.sectionflags	@""
	.align	4
.nv.constant0._Z15softplus_kernelPKfPfmm:
	.zero		928


//--------------------- SYMBOLS --------------------------

	.type		.nv.reservedSmem.offset0,@object
	.size		.nv.reservedSmem.offset0,0x4
